//
// Generated by NVIDIA NVVM Compiler
//
// Compiler Build ID: CL-36424714
// Cuda compilation tools, release 13.0, V13.0.88
// Based on NVVM 20.0.0
//

.version 9.0
.target sm_100
.address_size 64

	// .globl	_Z13vecadd_kernelPfS_S_i

.visible .entry _Z13vecadd_kernelPfS_S_i(
	.param .u64 .ptr .align 1 _Z13vecadd_kernelPfS_S_i_param_0,
	.param .u64 .ptr .align 1 _Z13vecadd_kernelPfS_S_i_param_1,
	.param .u64 .ptr .align 1 _Z13vecadd_kernelPfS_S_i_param_2,
	.param .u32 _Z13vecadd_kernelPfS_S_i_param_3
)
{
	.reg .pred 	%p<2>;
	.reg .b32 	%r<6>;
	.reg .b32 	%f<4>;
	.reg .b64 	%rd<11>;

	ld.param.u64 	%rd1, [_Z13vecadd_kernelPfS_S_i_param_0];
	ld.param.u64 	%rd2, [_Z13vecadd_kernelPfS_S_i_param_1];
	ld.param.u64 	%rd3, [_Z13vecadd_kernelPfS_S_i_param_2];
	ld.param.u32 	%r2, [_Z13vecadd_kernelPfS_S_i_param_3];
	mov.u32 	%r3, %tid.x;
	mov.u32 	%r4, %ctaid.x;
	mov.u32 	%r5, %ntid.x;
	mad.lo.s32 	%r1, %r4, %r5, %r3;
	setp.ge.s32 	%p1, %r1, %r2;
	@%p1 bra 	$L__BB0_2;
	cvta.to.global.u64 	%rd4, %rd1;
	cvta.to.global.u64 	%rd5, %rd2;
	cvta.to.global.u64 	%rd6, %rd3;
	mul.wide.s32 	%rd7, %r1, 4;
	add.s64 	%rd8, %rd4, %rd7;
	ld.global.f32 	%f1, [%rd8];
	add.s64 	%rd9, %rd5, %rd7;
	ld.global.f32 	%f2, [%rd9];
	add.f32 	%f3, %f1, %f2;
	add.s64 	%rd10, %rd6, %rd7;
	st.global.f32 	[%rd10], %f3;
$L__BB0_2:
	ret;

}


// ===== COMPILED SASS (sm_100) =====

	.target	sm_100

	.elftype	@"ET_EXEC"


//--------------------- .note.nv.tkinfo           --------------------------
	.section	.note.nv.tkinfo,"",@"SHT_NOTE"
	.sectionflags	@"SHF_NOTE_NV_TKINFO"
	.tkinfo
        /*0018*/ 	.word	0x00000002
        /*0030*/ 	.string	""
        /*0030*/ 	.string	"ptxas"
        /*0030*/ 	.string	"Cuda compilation tools, release 13.0, V13.0.88"
        /*0030*/ 	.string	"Build cuda_13.0.r13.0/compiler.36424714_0"
        /*0030*/ 	.string	"-arch sm_100 -m 64 "



//--------------------- .note.nv.cuinfo           --------------------------
	.section	.note.nv.cuinfo,"",@"SHT_NOTE"
	.sectionflags	@"SHF_NOTE_NV_CUINFO"
        /*0018*/ 	.short	0x0002
        /*001a*/ 	.short	0x0064
        /*001c*/ 	.short	0x0082
	.zero		2


//--------------------- .nv.info                  --------------------------
	.section	.nv.info,"",@"SHT_CUDA_INFO"
	.align	4


	//----- nvinfo : EIATTR_REGCOUNT
	.align		4
        /*0000*/ 	.byte	0x04, 0x2f
        /*0002*/ 	.short	(.L_1 - .L_0)
	.align		4
.L_0:
        /*0004*/ 	.word	index@(_Z13vecadd_kernelPfS_S_i)
        /*0008*/ 	.word	0x0000000c


	//----- nvinfo : EIATTR_FRAME_SIZE
	.align		4
.L_1:
        /*000c*/ 	.byte	0x04, 0x11
        /*000e*/ 	.short	(.L_3 - .L_2)
	.align		4
.L_2:
        /*0010*/ 	.word	index@(_Z13vecadd_kernelPfS_S_i)
        /*0014*/ 	.word	0x00000000


	//----- nvinfo : EIATTR_MIN_STACK_SIZE
	.align		4
.L_3:
        /*0018*/ 	.byte	0x04, 0x12
        /*001a*/ 	.short	(.L_5 - .L_4)
	.align		4
.L_4:
        /*001c*/ 	.word	index@(_Z13vecadd_kernelPfS_S_i)
        /*0020*/ 	.word	0x00000000
.L_5:


//--------------------- .nv.compat                --------------------------
	.section	.nv.compat,"",@"SHT_CUDA_COMPAT_INFO"
	.align	4
        /*0000*/ 	.byte	0x02, 0x09, 0x00, 0x00, 0x02, 0x02, 0x01, 0x00, 0x02, 0x05, 0x05, 0x00, 0x03, 0x07, 0x01, 0x01
        /*0010*/ 	.byte	0x02, 0x03, 0x00, 0x00, 0x02, 0x06, 0x01, 0x00, 0x04, 0x0b, 0x08, 0x00, 0x09, 0x00, 0x00, 0x00
        /*0020*/ 	.byte	0x00, 0x00, 0x00, 0x00


//--------------------- .nv.info._Z13vecadd_kernelPfS_S_i --------------------------
	.section	.nv.info._Z13vecadd_kernelPfS_S_i,"",@"SHT_CUDA_INFO"
	.sectionflags	@""
	.align	4


	//----- nvinfo : EIATTR_CUDA_API_VERSION
	.align		4
        /*0000*/ 	.byte	0x04, 0x37
        /*0002*/ 	.short	(.L_7 - .L_6)
.L_6:
        /*0004*/ 	.word	0x00000082


	//----- nvinfo : EIATTR_KPARAM_INFO
	.align		4
.L_7:
        /*0008*/ 	.byte	0x04, 0x17
        /*000a*/ 	.short	(.L_9 - .L_8)
.L_8:
        /*000c*/ 	.word	0x00000000
        /*0010*/ 	.short	0x0003
        /*0012*/ 	.short	0x0018
        /*0014*/ 	.byte	0x00, 0xf0, 0x11, 0x00


	//----- nvinfo : EIATTR_KPARAM_INFO
	.align		4
.L_9:
        /*0018*/ 	.byte	0x04, 0x17
        /*001a*/ 	.short	(.L_11 - .L_10)
.L_10:
        /*001c*/ 	.word	0x00000000
        /*0020*/ 	.short	0x0002
        /*0022*/ 	.short	0x0010
        /*0024*/ 	.byte	0x00, 0xf5, 0x21, 0x00


	//----- nvinfo : EIATTR_KPARAM_INFO
	.align		4
.L_11:
        /*0028*/ 	.byte	0x04, 0x17
        /*002a*/ 	.short	(.L_13 - .L_12)
.L_12:
        /*002c*/ 	.word	0x00000000
        /*0030*/ 	.short	0x0001
        /*0032*/ 	.short	0x0008
        /*0034*/ 	.byte	0x00, 0xf5, 0x21, 0x00


	//----- nvinfo : EIATTR_KPARAM_INFO
	.align		4
.L_13:
        /*0038*/ 	.byte	0x04, 0x17
        /*003a*/ 	.short	(.L_15 - .L_14)
.L_14:
        /*003c*/ 	.word	0x00000000
        /*0040*/ 	.short	0x0000
        /*0042*/ 	.short	0x0000
        /*0044*/ 	.byte	0x00, 0xf5, 0x21, 0x00


	//----- nvinfo : EIATTR_SPARSE_MMA_MASK
	.align		4
.L_15:
        /*0048*/ 	.byte	0x03, 0x50
        /*004a*/ 	.short	0x0000


	//----- nvinfo : EIATTR_MAXREG_COUNT
	.align		4
        /*004c*/ 	.byte	0x03, 0x1b
        /*004e*/ 	.short	0x00ff


	//----- nvinfo : EIATTR_MERCURY_ISA_VERSION
	.align		4
        /*0050*/ 	.byte	0x03, 0x5f
        /*0052*/ 	.short	0x0101


	//----- nvinfo : EIATTR_VRC_CTA_INIT_COUNT
	.align		4
        /*0054*/ 	.byte	0x02, 0x4a
	.zero		1
	.zero		1


	//----- nvinfo : EIATTR_EXIT_INSTR_OFFSETS
	.align		4
        /*0058*/ 	.byte	0x04, 0x1c
        /*005a*/ 	.short	(.L_17 - .L_16)


	//   ....[0]....
.L_16:
        /*005c*/ 	.word	0x00000070


	//   ....[1]....
        /*0060*/ 	.word	0x00000130


	//----- nvinfo : EIATTR_CBANK_PARAM_SIZE
	.align		4
.L_17:
        /*0064*/ 	.byte	0x03, 0x19
        /*0066*/ 	.short	0x001c


	//----- nvinfo : EIATTR_PARAM_CBANK
	.align		4
        /*0068*/ 	.byte	0x04, 0x0a
        /*006a*/ 	.short	(.L_19 - .L_18)
	.align		4
.L_18:
        /*006c*/ 	.word	index@(.nv.constant0._Z13vecadd_kernelPfS_S_i)
        /*0070*/ 	.short	0x0380
        /*0072*/ 	.short	0x001c


	//----- nvinfo : EIATTR_SW_WAR
	.align		4
.L_19:
        /*0074*/ 	.byte	0x04, 0x36
        /*0076*/ 	.short	(.L_21 - .L_20)
.L_20:
        /*0078*/ 	.word	0x00000008
.L_21:


//--------------------- .nv.callgraph             --------------------------
	.section	.nv.callgraph,"",@"SHT_CUDA_CALLGRAPH"
	.align	4
	.sectionentsize	8
	.align		4
        /*0000*/ 	.word	0x00000000
	.align		4
        /*0004*/ 	.word	0xffffffff
	.align		4
        /*0008*/ 	.word	0x00000000
	.align		4
        /*000c*/ 	.word	0xfffffffe
	.align		4
        /*0010*/ 	.word	0x00000000
	.align		4
        /*0014*/ 	.word	0xfffffffd
	.align		4
        /*0018*/ 	.word	0x00000000
	.align		4
        /*001c*/ 	.word	0xfffffffc


//--------------------- .text._Z13vecadd_kernelPfS_S_i --------------------------
	.section	.text._Z13vecadd_kernelPfS_S_i,"ax",@progbits
	.align	128
        .global         _Z13vecadd_kernelPfS_S_i
        .type           _Z13vecadd_kernelPfS_S_i,@function
        .size           _Z13vecadd_kernelPfS_S_i,(.L_x_1 - _Z13vecadd_kernelPfS_S_i)
        .other          _Z13vecadd_kernelPfS_S_i,@"STO_CUDA_ENTRY STV_DEFAULT"
_Z13vecadd_kernelPfS_S_i:
.text._Z13vecadd_kernelPfS_S_i:
[----:B------:R-:W-:Y:S01]  /*0000*/  LDC R1, c[0x0][0x37c] ;  /* 0x0000df00ff017b82 */ /* 0x000fe20000000800 */
[----:B------:R-:W0:Y:S07]  /*0010*/  S2R R9, SR_TID.X ;  /* 0x0000000000097919 */ /* 0x000e2e0000002100 */
[----:B------:R-:W0:Y:S01]  /*0020*/  S2UR UR4, SR_CTAID.X ;  /* 0x00000000000479c3 */ /* 0x000e220000002500 */
[----:B------:R-:W1:Y:S07]  /*0030*/  LDCU UR5, c[0x0][0x398] ;  /* 0x00007300ff0577ac */ /* 0x000e6e0008000800 */
[----:B------:R-:W0:Y:S02]  /*0040*/  LDC R0, c[0x0][0x360] ;  /* 0x0000d800ff007b82 */ /* 0x000e240000000800 */
[----:B0-----:R-:W-:-:S05]  /*0050*/  IMAD R9, R0, UR4, R9 ;  /* 0x0000000400097c24 */ /* 0x001fca000f8e0209 */
[----:B-1----:R-:W-:-:S13]  /*0060*/  ISETP.GE.AND P0, PT, R9, UR5, PT ;  /* 0x0000000509007c0c */ /* 0x002fda000bf06270 */
[----:B------:R-:W-:Y:S05]  /*0070*/  @P0 EXIT ;  /* 0x000000000000094d */ /* 0x000fea0003800000 */
[----:B------:R-:W0:Y:S01]  /*0080*/  LDC.64 R2, c[0x0][0x380] ;  /* 0x0000e000ff027b82 */ /* 0x000e220000000a00 */
[----:B------:R-:W1:Y:S07]  /*0090*/  LDCU.64 UR4, c[0x0][0x358] ;  /* 0x00006b00ff0477ac */ /* 0x000e6e0008000a00 */
[----:B------:R-:W2:Y:S08]  /*00a0*/  LDC.64 R4, c[0x0][0x388] ;  /* 0x0000e200ff047b82 */ /* 0x000eb00000000a00 */
[----:B------:R-:W3:Y:S01]  /*00b0*/  LDC.64 R6, c[0x0][0x390] ;  /* 0x0000e400ff067b82 */ /* 0x000ee20000000a00 */
[----:B0-----:R-:W-:-:S06]  /*00c0*/  IMAD.WIDE R2, R9, 0x4, R2 ;  /* 0x0000000409027825 */ /* 0x001fcc00078e0202 */
[----:B-1----:R-:W4:Y:S01]  /*00d0*/  LDG.E R2, desc[UR4][R2.64] ;  /* 0x0000000402027981 */ /* 0x002f22000c1e1900 */
[----:B--2---:R-:W-:-:S06]  /*00e0*/  IMAD.WIDE R4, R9, 0x4, R4 ;  /* 0x0000000409047825 */ /* 0x004fcc00078e0204 */
[----:B------:R-:W4:Y:S01]  /*00f0*/  LDG.E R5, desc[UR4][R4.64] ;  /* 0x0000000404057981 */ /* 0x000f22000c1e1900 */
[----:B---3--:R-:W-:-:S04]  /*0100*/  IMAD.WIDE R6, R9, 0x4, R6 ;  /* 0x0000000409067825 */ /* 0x008fc800078e0206 */
[----:B----4-:R-:W-:-:S05]  /*0110*/  FADD R9, R2, R5 ;  /* 0x0000000502097221 */ /* 0x010fca0000000000 */
[----:B------:R-:W-:Y:S01]  /*0120*/  STG.E desc[UR4][R6.64], R9 ;  /* 0x0000000906007986 */ /* 0x000fe2000c101904 */
[----:B------:R-:W-:Y:S05]  /*0130*/  EXIT ;  /* 0x000000000000794d */ /* 0x000fea0003800000 */
.L_x_0:
[----:B------:R-:W-:-:S00]  /*0140*/  BRA `(.L_x_0) ;  /* 0xfffffffc00fc7947 */ /* 0x000fc0000383ffff */
[----:B------:R-:W-:-:S00]  /*0150*/  NOP ;  /* 0x0000000000007918 */ /* 0x000fc00000000000 */
        /* <DEDUP_REMOVED lines=10> */
.L_x_1:


//--------------------- .nv.shared.reserved.0     --------------------------
	.section	.nv.shared.reserved.0,"aw",@nobits
	.weak		__nv_reservedSMEM_offset_0_alias
	.size		__nv_reservedSMEM_offset_0_alias, 0, 64
	.other		__nv_reservedSMEM_offset_0_alias,@"STO_CUDA_RESERVED_SHARED STV_DEFAULT"
__nv_reservedSMEM_offset_0_alias:
	.zero		0
	.zero		64


//--------------------- .nv.constant0._Z13vecadd_kernelPfS_S_i --------------------------
	.section	.nv.constant0._Z13vecadd_kernelPfS_S_i,"a",@progbits
	.sectionflags	@""
	.align	4
.nv.constant0._Z13vecadd_kernelPfS_S_i:
	.zero		924


//--------------------- SYMBOLS --------------------------

	.type		.nv.reservedSmem.offset0,@object
	.size		.nv.reservedSmem.offset0,0x4
